	.headerflags	@"EF_CUDA_TEXMODE_UNIFIED EF_CUDA_64BIT_ADDRESS EF_CUDA_ACCELERATORS EF_CUDA_SM90 EF_CUDA_VIRTUAL_SM(EF_CUDA_SM90)"
	.elftype	@"ET_EXEC"


//--------------------- .nv.info                  --------------------------
	.section	.nv.info,"",@"SHT_CUDA_INFO"
	.align	4


	//----- nvinfo : EIATTR_REGCOUNT
	.align		4
        /*0000*/ 	.byte	0x04, 0x2f
        /*0002*/ 	.short	(.L_3 - .L_2)
	.align		4
.L_2:
        /*0004*/ 	.word	index@(triton_poi_fused__native_batch_norm_legit_no_training_add_38)
        /*0008*/ 	.word	0x00000034


	//----- nvinfo : EIATTR_MIN_STACK_SIZE
	.align		4
.L_3:
        /*000c*/ 	.byte	0x04, 0x12
        /*000e*/ 	.short	(.L_5 - .L_4)
	.align		4
.L_4:
        /*0010*/ 	.word	index@(triton_poi_fused__native_batch_norm_legit_no_training_add_38)
        /*0014*/ 	.word	0x00000000


	//----- nvinfo : EIATTR_FRAME_SIZE
	.align		4
.L_5:
        /*0018*/ 	.byte	0x04, 0x11
        /*001a*/ 	.short	(.L_7 - .L_6)
	.align		4
.L_6:
        /*001c*/ 	.word	index@(triton_poi_fused__native_batch_norm_legit_no_training_add_38)
        /*0020*/ 	.word	0x00000000


	//----- nvinfo : EIATTR_MIN_STACK_SIZE
	.align		4
.L_7:
        /*0024*/ 	.byte	0x04, 0x12
        /*0026*/ 	.short	(.L_9 - .L_8)
	.align		4
.L_8:
        /*0028*/ 	.word	index@(triton_poi_fused__native_batch_norm_legit_no_training_add_38)
        /*002c*/ 	.word	0x00000000
.L_9:


//--------------------- .nv.info.triton_poi_fused__native_batch_norm_legit_no_training_add_38 --------------------------
	.section	.nv.info.triton_poi_fused__native_batch_norm_legit_no_training_add_38,"",@"SHT_CUDA_INFO"
	.sectionflags	@""
	.align	4


	//----- nvinfo : EIATTR_CUDA_API_VERSION
	.align		4
        /*0000*/ 	.byte	0x04, 0x37
        /*0002*/ 	.short	(.L_11 - .L_10)
.L_10:
        /*0004*/ 	.word	0x0000007c


	//----- nvinfo : EIATTR_KPARAM_INFO
	.align		4
.L_11:
        /*0008*/ 	.byte	0x04, 0x17
        /*000a*/ 	.short	(.L_13 - .L_12)
.L_12:
        /*000c*/ 	.word	0x00000000
        /*0010*/ 	.short	0x0008
        /*0012*/ 	.short	0x003c
        /*0014*/ 	.byte	0x00, 0xf0, 0x11, 0x00


	//----- nvinfo : EIATTR_KPARAM_INFO
	.align		4
.L_13:
        /*0018*/ 	.byte	0x04, 0x17
        /*001a*/ 	.short	(.L_15 - .L_14)
.L_14:
        /*001c*/ 	.word	0x00000000
        /*0020*/ 	.short	0x0007
        /*0022*/ 	.short	0x0038
        /*0024*/ 	.byte	0x00, 0xf0, 0x11, 0x00


	//----- nvinfo : EIATTR_KPARAM_INFO
	.align		4
.L_15:
        /*0028*/ 	.byte	0x04, 0x17
        /*002a*/ 	.short	(.L_17 - .L_16)
.L_16:
        /*002c*/ 	.word	0x00000000
        /*0030*/ 	.short	0x0006
        /*0032*/ 	.short	0x0030
        /*0034*/ 	.byte	0x00, 0xf4, 0x21, 0x00


	//----- nvinfo : EIATTR_KPARAM_INFO
	.align		4
.L_17:
        /*0038*/ 	.byte	0x04, 0x17
        /*003a*/ 	.short	(.L_19 - .L_18)
.L_18:
        /*003c*/ 	.word	0x00000000
        /*0040*/ 	.short	0x0005
        /*0042*/ 	.short	0x0028
        /*0044*/ 	.byte	0x00, 0xf4, 0x21, 0x00


	//----- nvinfo : EIATTR_KPARAM_INFO
	.align		4
.L_19:
        /*0048*/ 	.byte	0x04, 0x17
        /*004a*/ 	.short	(.L_21 - .L_20)
.L_20:
        /*004c*/ 	.word	0x00000000
        /*0050*/ 	.short	0x0004
        /*0052*/ 	.short	0x0020
        /*0054*/ 	.byte	0x00, 0xf4, 0x21, 0x00


	//----- nvinfo : EIATTR_KPARAM_INFO
	.align		4
.L_21:
        /*0058*/ 	.byte	0x04, 0x17
        /*005a*/ 	.short	(.L_23 - .L_22)
.L_22:
        /*005c*/ 	.word	0x00000000
        /*0060*/ 	.short	0x0003
        /*0062*/ 	.short	0x0018
        /*0064*/ 	.byte	0x00, 0xf4, 0x21, 0x00


	//----- nvinfo : EIATTR_KPARAM_INFO
	.align		4
.L_23:
        /*0068*/ 	.byte	0x04, 0x17
        /*006a*/ 	.short	(.L_25 - .L_24)
.L_24:
        /*006c*/ 	.word	0x00000000
        /*0070*/ 	.short	0x0002
        /*0072*/ 	.short	0x0010
        /*0074*/ 	.byte	0x00, 0xf4, 0x21, 0x00


	//----- nvinfo : EIATTR_KPARAM_INFO
	.align		4
.L_25:
        /*0078*/ 	.byte	0x04, 0x17
        /*007a*/ 	.short	(.L_27 - .L_26)
.L_26:
        /*007c*/ 	.word	0x00000000
        /*0080*/ 	.short	0x0001
        /*0082*/ 	.short	0x0008
        /*0084*/ 	.byte	0x00, 0xf4, 0x21, 0x00


	//----- nvinfo : EIATTR_KPARAM_INFO
	.align		4
.L_27:
        /*0088*/ 	.byte	0x04, 0x17
        /*008a*/ 	.short	(.L_29 - .L_28)
.L_28:
        /*008c*/ 	.word	0x00000000
        /*0090*/ 	.short	0x0000
        /*0092*/ 	.short	0x0000
        /*0094*/ 	.byte	0x00, 0xf4, 0x21, 0x00


	//----- nvinfo : EIATTR_SPARSE_MMA_MASK
	.align		4
.L_29:
        /*0098*/ 	.byte	0x03, 0x50
        /*009a*/ 	.short	0x0000


	//----- nvinfo : EIATTR_MAXREG_COUNT
	.align		4
        /*009c*/ 	.byte	0x03, 0x1b
        /*009e*/ 	.short	0x00ff


	//----- nvinfo : EIATTR_EXIT_INSTR_OFFSETS
	.align		4
        /*00a0*/ 	.byte	0x04, 0x1c
        /*00a2*/ 	.short	(.L_31 - .L_30)


	//   ....[0]....
.L_30:
        /*00a4*/ 	.word	0x00001100


	//   ....[1]....
        /*00a8*/ 	.word	0x00001150


	//----- nvinfo : EIATTR_REQNTID
	.align		4
.L_31:
        /*00ac*/ 	.byte	0x04, 0x10
        /*00ae*/ 	.short	(.L_33 - .L_32)
.L_32:
        /*00b0*/ 	.word	0x00000100
        /*00b4*/ 	.word	0x00000001
        /*00b8*/ 	.word	0x00000001


	//----- nvinfo : EIATTR_CBANK_PARAM_SIZE
	.align		4
.L_33:
        /*00bc*/ 	.byte	0x03, 0x19
        /*00be*/ 	.short	0x0040


	//----- nvinfo : EIATTR_PARAM_CBANK
	.align		4
        /*00c0*/ 	.byte	0x04, 0x0a
        /*00c2*/ 	.short	(.L_35 - .L_34)
	.align		4
.L_34:
        /*00c4*/ 	.word	index@(.nv.constant0.triton_poi_fused__native_batch_norm_legit_no_training_add_38)
        /*00c8*/ 	.short	0x0210
        /*00ca*/ 	.short	0x0040


	//----- nvinfo : EIATTR_SW_WAR
	.align		4
.L_35:
        /*00cc*/ 	.byte	0x04, 0x36
        /*00ce*/ 	.short	(.L_37 - .L_36)
.L_36:
        /*00d0*/ 	.word	0x00000008
.L_37:


//--------------------- .nv.callgraph             --------------------------
	.section	.nv.callgraph,"",@"SHT_CUDA_CALLGRAPH"
	.align	4
	.sectionentsize	8
	.align		4
        /*0000*/ 	.word	0x00000000
	.align		4
        /*0004*/ 	.word	0xffffffff
	.align		4
        /*0008*/ 	.word	0x00000000
	.align		4
        /*000c*/ 	.word	0xfffffffe
	.align		4
        /*0010*/ 	.word	0x00000000
	.align		4
        /*0014*/ 	.word	0xfffffffd
	.align		4
        /*0018*/ 	.word	0x00000000
	.align		4
        /*001c*/ 	.word	0xfffffffc


//--------------------- .nv.constant4             --------------------------
	.section	.nv.constant4,"a",@progbits
	.align	8
	.align		8
.nv.constant4:
        /*0000*/ 	.dword	_$_str
	.align		8
        /*0008*/ 	.dword	_$_str_$_2


//--------------------- .text.triton_poi_fused__native_batch_norm_legit_no_training_add_38 --------------------------
	.section	.text.triton_poi_fused__native_batch_norm_legit_no_training_add_38,"ax",@progbits
	.sectionflags	@"SHF_BARRIERS=1"
	.align	128
        .global         triton_poi_fused__native_batch_norm_legit_no_training_add_38
        .type           triton_poi_fused__native_batch_norm_legit_no_training_add_38,@function
        .size           triton_poi_fused__native_batch_norm_legit_no_training_add_38,(.L_x_1 - triton_poi_fused__native_batch_norm_legit_no_training_add_38)
        .other          triton_poi_fused__native_batch_norm_legit_no_training_add_38,@"STO_CUDA_ENTRY STV_DEFAULT"
triton_poi_fused__native_batch_norm_legit_no_training_add_38:
.text.triton_poi_fused__native_batch_norm_legit_no_training_add_38:
[----:B------:R-:W0:Y:S01]  /*0000*/  LDC R1, c[0x0][0x28] ;  /* 0x00000a00ff017b82 */ /* 0x000e220000000800 */
[----:B------:R-:W1:Y:S07]  /*0010*/  S2R R2, SR_CTAID.X ;  /* 0x0000000000027919 */ /* 0x000e6e0000002500 */
[----:B------:R-:W2:Y:S01]  /*0020*/  LDC.64 R34, c[0x0][0x210] ;  /* 0x00008400ff227b82 */ /* 0x000ea20000000a00 */
[----:B------:R-:W-:Y:S02]  /*0030*/  CS2R R8, SRZ ;  /* 0x0000000000087805 */ /* 0x000fe4000001ff00 */
[----:B------:R-:W-:Y:S01]  /*0040*/  CS2R R10, SRZ ;  /* 0x00000000000a7805 */ /* 0x000fe2000001ff00 */
[----:B------:R-:W3:Y:S01]  /*0050*/  S2R R0, SR_TID.X ;  /* 0x0000000000007919 */ /* 0x000ee20000002100 */
[----:B------:R-:W-:-:S02]  /*0060*/  CS2R R12, SRZ ;  /* 0x00000000000c7805 */ /* 0x000fc4000001ff00 */
[----:B------:R-:W-:Y:S01]  /*0070*/  CS2R R14, SRZ ;  /* 0x00000000000e7805 */ /* 0x000fe2000001ff00 */
[----:B------:R-:W-:Y:S01]  /*0080*/  ULDC.64 UR6, c[0x0][0x208] ;  /* 0x0000820000067ab9 */ /* 0x000fe20000000a00 */
[----:B------:R-:W4:Y:S01]  /*0090*/  S2R R3, SR_CTAID.Y ;  /* 0x0000000000037919 */ /* 0x000f220000002600 */
[----:B------:R-:W5:Y:S01]  /*00a0*/  LDC.64 R40, c[0x0][0x218] ;  /* 0x00008600ff287b82 */ /* 0x000f620000000a00 */
[----:B------:R-:W-:Y:S02]  /*00b0*/  CS2R R4, SRZ ;  /* 0x0000000000047805 */ /* 0x000fe4000001ff00 */
[----:B------:R-:W-:-:S05]  /*00c0*/  CS2R R6, SRZ ;  /* 0x0000000000067805 */ /* 0x000fca000001ff00 */
[----:B------:R-:W5:Y:S01]  /*00d0*/  LDC.64 R42, c[0x0][0x220] ;  /* 0x00008800ff2a7b82 */ /* 0x000f620000000a00 */
[----:B-1----:R-:W-:Y:S02]  /*00e0*/  SHF.L.U32 R2, R2, 0x6, RZ ;  /* 0x0000000602027819 */ /* 0x002fe400000006ff */
[----:B---3--:R-:W-:Y:S02]  /*00f0*/  SHF.L.U32 R33, R0, 0x2, RZ ;  /* 0x0000000200217819 */ /* 0x008fe400000006ff */
[----:B------:R-:W-:Y:S02]  /*0100*/  SHF.R.U32.HI R20, RZ, 0x4, R0 ;  /* 0x00000004ff147819 */ /* 0x000fe40000011600 */
[----:B----4-:R-:W-:Y:S02]  /*0110*/  SHF.L.U32 R3, R3, 0x6, RZ ;  /* 0x0000000603037819 */ /* 0x010fe400000006ff */
[----:B------:R-:W-:Y:S02]  /*0120*/  LOP3.LUT R33, R2, 0x3c, R33, 0xf8, !PT ;  /* 0x0000003c02217812 */ /* 0x000fe400078ef821 */
[----:B------:R-:W-:-:S02]  /*0130*/  SGXT.U32 R20, R20, 0x4 ;  /* 0x000000041414781a */ /* 0x000fc40000000000 */
[----:B------:R-:W-:Y:S02]  /*0140*/  ISETP.GE.AND P0, PT, R33, 0x30, PT ;  /* 0x000000302100780c */ /* 0x000fe40003f06270 */
[----:B------:R-:W-:Y:S02]  /*0150*/  LOP3.LUT R18, R3, 0x10, R20, 0xfe, !PT ;  /* 0x0000001003127812 */ /* 0x000fe400078efe14 */
[----:B------:R-:W-:Y:S02]  /*0160*/  LOP3.LUT R22, R3, 0x20, R20, 0xfe, !PT ;  /* 0x0000002003167812 */ /* 0x000fe400078efe14 */
[C---:B------:R-:W-:Y:S01]  /*0170*/  ISETP.LT.AND P2, PT, R18.reuse, 0x40, !P0 ;  /* 0x000000401200780c */ /* 0x040fe20004741270 */
[--C-:B------:R-:W-:Y:S01]  /*0180*/  IMAD R47, R18, 0x30, R33.reuse ;  /* 0x00000030122f7824 */ /* 0x100fe200078e0221 */
[C---:B------:R-:W-:Y:S01]  /*0190*/  ISETP.LT.AND P3, PT, R22.reuse, 0x40, !P0 ;  /* 0x000000401600780c */ /* 0x040fe20004761270 */
[----:B------:R-:W-:Y:S01]  /*01a0*/  IMAD R45, R22, 0x30, R33 ;  /* 0x00000030162d7824 */ /* 0x000fe200078e0221 */
[----:B------:R-:W-:Y:S01]  /*01b0*/  LOP3.LUT R16, R3, R20, RZ, 0xfc, !PT ;  /* 0x0000001403107212 */ /* 0x000fe200078efcff */
[----:B--2---:R-:W-:Y:S01]  /*01c0*/  IMAD.WIDE R24, R47, 0x4, R34 ;  /* 0x000000042f187825 */ /* 0x004fe200078e0222 */
[----:B------:R-:W-:-:S02]  /*01d0*/  LOP3.LUT R28, R3, 0x30, R20, 0xfe, !PT ;  /* 0x00000030031c7812 */ /* 0x000fc400078efe14 */
[----:B------:R-:W-:Y:S01]  /*01e0*/  ISETP.LT.AND P1, PT, R16, 0x40, !P0 ;  /* 0x000000401000780c */ /* 0x000fe20004721270 */
[----:B------:R-:W-:Y:S01]  /*01f0*/  IMAD.WIDE R26, R45, 0x4, R34 ;  /* 0x000000042d1a7825 */ /* 0x000fe200078e0222 */
[----:B------:R-:W-:-:S03]  /*0200*/  ISETP.LT.AND P4, PT, R28, 0x40, !P0 ;  /* 0x000000401c00780c */ /* 0x000fc60004781270 */
[--C-:B------:R-:W-:Y:S01]  /*0210*/  IMAD R39, R16, 0x30, R33.reuse ;  /* 0x0000003010277824 */ /* 0x100fe200078e0221 */
[----:B------:R1:W2:Y:S01]  /*0220*/  @P2 LDG.E.EL.128 R8, desc[UR6][R24.64] ;  /* 0x0000000618082981 */ /* 0x0002a2000c2e1d00 */
[----:B------:R-:W-:Y:S01]  /*0230*/  IMAD R37, R28, 0x30, R33 ;  /* 0x000000301c257824 */ /* 0x000fe200078e0221 */
[----:B------:R-:W-:Y:S01]  /*0240*/  CS2R R16, SRZ ;  /* 0x0000000000107805 */ /* 0x000fe2000001ff00 */
[--C-:B------:R-:W-:Y:S01]  /*0250*/  IMAD.WIDE R22, R39, 0x4, R34.reuse ;  /* 0x0000000427167825 */ /* 0x100fe200078e0222 */
[----:B------:R3:W4:Y:S01]  /*0260*/  @P3 LDG.E.EL.128 R12, desc[UR6][R26.64] ;  /* 0x000000061a0c3981 */ /* 0x000722000c2e1d00 */
[----:B------:R-:W-:Y:S02]  /*0270*/  CS2R R18, SRZ ;  /* 0x0000000000127805 */ /* 0x000fe4000001ff00 */
[----:B------:R-:W-:Y:S01]  /*0280*/  IMAD.WIDE R34, R37, 0x4, R34 ;  /* 0x0000000425227825 */ /* 0x000fe200078e0222 */
[----:B------:R3:W2:Y:S01]  /*0290*/  @P1 LDG.E.EL.128 R4, desc[UR6][R22.64] ;  /* 0x0000000616041981 */ /* 0x0006a2000c2e1d00 */
[----:B-1----:R-:W-:-:S02]  /*02a0*/  CS2R R24, SRZ ;  /* 0x0000000000187805 */ /* 0x002fc4000001ff00 */
[----:B-----5:R-:W-:Y:S01]  /*02b0*/  IMAD.WIDE R38, R39, 0x4, R40 ;  /* 0x0000000427267825 */ /* 0x020fe200078e0228 */
[----:B---3--:R-:W-:-:S03]  /*02c0*/  CS2R R26, SRZ ;  /* 0x00000000001a7805 */ /* 0x008fc6000001ff00 */
[--C-:B------:R-:W-:Y:S01]  /*02d0*/  IMAD.WIDE R46, R47, 0x4, R40.reuse ;  /* 0x000000042f2e7825 */ /* 0x100fe200078e0228 */
[----:B------:R1:W3:Y:S01]  /*02e0*/  @P1 LDG.E.EL.128 R16, desc[UR6][R38.64] ;  /* 0x0000000626101981 */ /* 0x0002e2000c2e1d00 */
[----:B------:R-:W-:Y:S02]  /*02f0*/  CS2R R20, SRZ ;  /* 0x0000000000147805 */ /* 0x000fe4000001ff00 */
[----:B------:R-:W-:Y:S01]  /*0300*/  IMAD.WIDE R44, R45, 0x4, R40 ;  /* 0x000000042d2c7825 */ /* 0x000fe200078e0228 */
[----:B------:R5:W2:Y:S01]  /*0310*/  @P4 LDG.E.EL.128 R24, desc[UR6][R34.64] ;  /* 0x0000000622184981 */ /* 0x000aa2000c2e1d00 */
[----:B0-----:R-:W-:Y:S02]  /*0320*/  CS2R R22, SRZ ;  /* 0x0000000000167805 */ /* 0x001fe4000001ff00 */
[----:B------:R-:W-:Y:S01]  /*0330*/  CS2R R28, SRZ ;  /* 0x00000000001c7805 */ /* 0x000fe2000001ff00 */
[----:B------:R-:W-:Y:S01]  /*0340*/  IMAD.WIDE R42, R33, 0x4, R42 ;  /* 0x00000004212a7825 */ /* 0x000fe200078e022a */
[----:B------:R-:W-:-:S02]  /*0350*/  CS2R R30, SRZ ;  /* 0x00000000001e7805 */ /* 0x000fc4000001ff00 */
[----:B------:R-:W-:Y:S02]  /*0360*/  CS2R R32, SRZ ;  /* 0x0000000000207805 */ /* 0x000fe4000001ff00 */
[----:B-1----:R-:W-:Y:S01]  /*0370*/  CS2R R38, SRZ ;  /* 0x0000000000267805 */ /* 0x002fe2000001ff00 */
[----:B------:R-:W-:Y:S01]  /*0380*/  IMAD.WIDE R40, R37, 0x4, R40 ;  /* 0x0000000425287825 */ /* 0x000fe200078e0228 */
[----:B------:R-:W-:Y:S01]  /*0390*/  CS2R R36, SRZ ;  /* 0x0000000000247805 */ /* 0x000fe2000001ff00 */
[----:B------:R0:W2:Y:S01]  /*03a0*/  @P2 LDG.E.EL.128 R20, desc[UR6][R46.64] ;  /* 0x000000062e142981 */ /* 0x0000a2000c2e1d00 */
[----:B-----5:R-:W-:-:S03]  /*03b0*/  CS2R R34, SRZ ;  /* 0x0000000000227805 */ /* 0x020fc6000001ff00 */
[----:B------:R-:W5:Y:S04]  /*03c0*/  @P3 LDG.E.EL.128 R28, desc[UR6][R44.64] ;  /* 0x000000062c1c3981 */ /* 0x000f68000c2e1d00 */
[----:B------:R-:W3:Y:S01]  /*03d0*/  @!P0 LDG.E.EL.128 R32, desc[UR6][R42.64] ;  /* 0x000000062a208981 */ /* 0x000ee2000c2e1d00 */
[----:B0-----:R-:W0:Y:S03]  /*03e0*/  LDC.64 R46, c[0x0][0x228] ;  /* 0x00008a00ff2e7b82 */ /* 0x001e260000000a00 */
[----:B------:R-:W4:Y:S01]  /*03f0*/  @P4 LDG.E.EL.128 R36, desc[UR6][R40.64] ;  /* 0x0000000628244981 */ /* 0x000f22000c2e1d00 */
[C---:B---3--:R-:W-:Y:S01]  /*0400*/  FADD R18, -R34.reuse, R18 ;  /* 0x0000001222127221 */ /* 0x048fe20000000100 */
[C---:B--2---:R-:W-:Y:S01]  /*0410*/  FADD R22, -R34.reuse, R22 ;  /* 0x0000001622167221 */ /* 0x044fe20000000100 */
[C---:B-----5:R-:W-:Y:S01]  /*0420*/  FADD R30, -R34.reuse, R30 ;  /* 0x0000001e221e7221 */ /* 0x060fe20000000100 */
[----:B----4-:R-:W-:Y:S01]  /*0430*/  FADD R38, -R34, R38 ;  /* 0x0000002622267221 */ /* 0x010fe20000000100 */
[----:B------:R-:W-:Y:S01]  /*0440*/  SHF.L.U32 R34, R0, 0x2, RZ ;  /* 0x0000000200227819 */ /* 0x000fe200000006ff */
[----:B------:R-:W-:-:S03]  /*0450*/  FADD R41, -R32, R16 ;  /* 0x0000001020297221 */ /* 0x000fc60000000100 */
[----:B------:R-:W-:Y:S01]  /*0460*/  LOP3.LUT R16, R2, 0x3c, R34, 0xf8, !PT ;  /* 0x0000003c02107812 */ /* 0x000fe200078ef822 */
[C---:B------:R-:W-:Y:S01]  /*0470*/  FADD R19, -R35.reuse, R19 ;  /* 0x0000001323137221 */ /* 0x040fe20000000100 */
[C---:B------:R-:W-:Y:S01]  /*0480*/  FADD R23, -R35.reuse, R23 ;  /* 0x0000001723177221 */ /* 0x040fe20000000100 */
[C---:B------:R-:W-:Y:S01]  /*0490*/  FADD R31, -R35.reuse, R31 ;  /* 0x0000001f231f7221 */ /* 0x040fe20000000100 */
[----:B------:R-:W-:Y:S01]  /*04a0*/  FADD R39, -R35, R39 ;  /* 0x0000002723277221 */ /* 0x000fe20000000100 */
[C---:B------:R-:W-:Y:S01]  /*04b0*/  FADD R17, -R33.reuse, R17 ;  /* 0x0000001121117221 */ /* 0x040fe20000000100 */
[C---:B------:R-:W-:Y:S01]  /*04c0*/  FADD R21, -R33.reuse, R21 ;  /* 0x0000001521157221 */ /* 0x040fe20000000100 */
[C---:B------:R-:W-:Y:S01]  /*04d0*/  FADD R29, -R33.reuse, R29 ;  /* 0x0000001d211d7221 */ /* 0x040fe20000000100 */
[----:B------:R-:W-:Y:S01]  /*04e0*/  FADD R37, -R33, R37 ;  /* 0x0000002521257221 */ /* 0x000fe20000000100 */
[----:B------:R-:W-:Y:S01]  /*04f0*/  LOP3.LUT R3, R3, 0x3c, R34, 0xf8, !PT ;  /* 0x0000003c03037812 */ /* 0x000fe200078ef822 */
[C---:B------:R-:W-:Y:S01]  /*0500*/  FADD R42, -R32.reuse, R20 ;  /* 0x00000014202a7221 */ /* 0x040fe20000000100 */
[C---:B------:R-:W-:Y:S01]  /*0510*/  FADD R28, -R32.reuse, R28 ;  /* 0x0000001c201c7221 */ /* 0x040fe20000000100 */
[----:B------:R-:W-:Y:S01]  /*0520*/  FADD R44, -R32, R36 ;  /* 0x00000024202c7221 */ /* 0x000fe20000000100 */
[----:B------:R-:W-:-:S02]  /*0530*/  CS2R R32, SRZ ;  /* 0x0000000000207805 */ /* 0x000fc4000001ff00 */
[----:B------:R-:W-:Y:S01]  /*0540*/  CS2R R34, SRZ ;  /* 0x0000000000227805 */ /* 0x000fe2000001ff00 */
[----:B0-----:R-:W-:-:S05]  /*0550*/  IMAD.WIDE R46, R16, 0x4, R46 ;  /* 0x00000004102e7825 */ /* 0x001fca00078e022e */
[----:B------:R0:W2:Y:S02]  /*0560*/  @!P0 LDG.E.EL.128 R32, desc[UR6][R46.64] ;  /* 0x000000062e208981 */ /* 0x0000a4000c2e1d00 */
[----:B0-----:R-:W0:Y:S02]  /*0570*/  LDC.64 R46, c[0x0][0x230] ;  /* 0x00008c00ff2e7b82 */ /* 0x001e240000000a00 */
[----:B0-----:R-:W-:-:S06]  /*0580*/  IMAD.WIDE R48, R16, 0x4, R46 ;  /* 0x0000000410307825 */ /* 0x001fcc00078e022e */
[----:B------:R-:W0:Y:S02]  /*0590*/  LDC.64 R46, c[0x0][0x238] ;  /* 0x00008e00ff2e7b82 */ /* 0x000e240000000a00 */
[----:B0-----:R-:W-:-:S04]  /*05a0*/  IMAD.WIDE R46, R16, 0x4, R46 ;  /* 0x00000004102e7825 */ /* 0x001fc800078e022e */
[----:B--2---:R-:W-:Y:S01]  /*05b0*/  FADD R36, R32, 9.9999997473787516356e-06 ;  /* 0x3727c5ac20247421 */ /* 0x004fe20000000000 */
[----:B------:R-:W-:-:S03]  /*05c0*/  FADD R33, R33, 9.9999997473787516356e-06 ;  /* 0x3727c5ac21217421 */ /* 0x000fc60000000000 */
[----:B------:R-:W0:Y:S01]  /*05d0*/  MUFU.SQRT R20, R36 ;  /* 0x0000002400147308 */ /* 0x000e220000002000 */
[----:B------:R-:W-:-:S07]  /*05e0*/  FADD R32, R34, 9.9999997473787516356e-06 ;  /* 0x3727c5ac22207421 */ /* 0x000fce0000000000 */
[----:B------:R-:W1:Y:S01]  /*05f0*/  MUFU.SQRT R33, R33 ;  /* 0x0000002100217308 */ /* 0x000e620000002000 */
[----:B------:R-:W-:Y:S01]  /*0600*/  FADD R35, R35, 9.9999997473787516356e-06 ;  /* 0x3727c5ac23237421 */ /* 0x000fe20000000000 */
[----:B------:R-:W-:Y:S01]  /*0610*/  HFMA2.MMA R34, -RZ, RZ, 1.625, 0 ;  /* 0x3e800000ff227435 */ /* 0x000fe200000001ff */
[----:B0-----:R-:W-:-:S05]  /*0620*/  FSETP.GT.AND P6, PT, R20, 8.50705917302346158658e+37, PT ;  /* 0x7e8000001400780b */ /* 0x001fca0003fc4000 */
[----:B------:R-:W0:Y:S01]  /*0630*/  MUFU.SQRT R32, R32 ;  /* 0x0000002000207308 */ /* 0x000e220000002000 */
[----:B------:R-:W-:-:S07]  /*0640*/  FSETP.GEU.AND P1, PT, R20, 1.175494350822287508e-38, PT ;  /* 0x008000001400780b */ /* 0x000fce0003f2e000 */
[----:B------:R-:W2:Y:S01]  /*0650*/  MUFU.SQRT R43, R35 ;  /* 0x00000023002b7308 */ /* 0x000ea20000002000 */
[C---:B-1----:R-:W-:Y:S02]  /*0660*/  FSETP.GT.AND P2, PT, R33.reuse, 8.50705917302346158658e+37, PT ;  /* 0x7e8000002100780b */ /* 0x042fe40003f44000 */
[----:B------:R-:W-:Y:S01]  /*0670*/  FSETP.GEU.AND P3, PT, R33, 1.175494350822287508e-38, PT ;  /* 0x008000002100780b */ /* 0x000fe20003f6e000 */
[----:B------:R-:W-:Y:S01]  /*0680*/  @P6 FMUL R20, R20, 0.25 ;  /* 0x3e80000014146820 */ /* 0x000fe20000400000 */
[----:B------:R-:W-:Y:S02]  /*0690*/  FSEL R40, R34, 1, P6 ;  /* 0x3f80000022287808 */ /* 0x000fe40003000000 */
[----:B0-----:R-:W-:Y:S01]  /*06a0*/  FSETP.GT.AND P4, PT, R32, 8.50705917302346158658e+37, PT ;  /* 0x7e8000002000780b */ /* 0x001fe20003f84000 */
[----:B------:R-:W-:Y:S01]  /*06b0*/  @!P1 FMUL R20, R20, 16777216 ;  /* 0x4b80000014149820 */ /* 0x000fe20000400000 */
[----:B------:R-:W-:Y:S01]  /*06c0*/  FSETP.GEU.AND P5, PT, R32, 1.175494350822287508e-38, PT ;  /* 0x008000002000780b */ /* 0x000fe20003fae000 */
[----:B------:R-:W-:Y:S01]  /*06d0*/  @!P1 FMUL R40, R40, 16777216 ;  /* 0x4b80000028289820 */ /* 0x000fe20000400000 */
[----:B--2---:R-:W-:-:S03]  /*06e0*/  FSETP.GT.AND P6, PT, R43, 8.50705917302346158658e+37, PT ;  /* 0x7e8000002b00780b */ /* 0x004fc60003fc4000 */
[----:B------:R-:W-:Y:S01]  /*06f0*/  @P2 FMUL R33, R33, 0.25 ;  /* 0x3e80000021212820 */ /* 0x000fe20000400000 */
[----:B------:R-:W-:Y:S01]  /*0700*/  FSETP.GEU.AND P1, PT, R43, 1.175494350822287508e-38, PT ;  /* 0x008000002b00780b */ /* 0x000fe20003f2e000 */
[----:B------:R-:W0:Y:S02]  /*0710*/  MUFU.RCP R45, R20 ;  /* 0x00000014002d7308 */ /* 0x000e240000001000 */
[----:B------:R-:W-:Y:S02]  /*0720*/  @!P3 FMUL R33, R33, 16777216 ;  /* 0x4b8000002121b820 */ /* 0x000fe40000400000 */
[----:B------:R-:W-:-:S04]  /*0730*/  @P4 FMUL R32, R32, 0.25 ;  /* 0x3e80000020204820 */ /* 0x000fc80000400000 */
[----:B------:R1:W2:Y:S01]  /*0740*/  MUFU.RCP R36, R33 ;  /* 0x0000002100247308 */ /* 0x0002a20000001000 */
[----:B------:R-:W-:Y:S01]  /*0750*/  @P6 FMUL R43, R43, 0.25 ;  /* 0x3e8000002b2b6820 */ /* 0x000fe20000400000 */
[----:B------:R-:W-:Y:S01]  /*0760*/  @!P5 FMUL R32, R32, 16777216 ;  /* 0x4b8000002020d820 */ /* 0x000fe20000400000 */
[C---:B------:R-:W-:Y:S02]  /*0770*/  FSEL R35, R34.reuse, 1, P2 ;  /* 0x3f80000022237808 */ /* 0x040fe40001000000 */
[----:B------:R-:W-:Y:S01]  /*0780*/  @!P1 FMUL R43, R43, 16777216 ;  /* 0x4b8000002b2b9820 */ /* 0x000fe20000400000 */
[----:B0-----:R-:W-:Y:S02]  /*0790*/  FMUL R45, R45, R40 ;  /* 0x000000282d2d7220 */ /* 0x001fe40000400000 */
[----:B------:R0:W3:Y:S01]  /*07a0*/  MUFU.RCP R20, R32 ;  /* 0x0000002000147308 */ /* 0x0000e20000001000 */
[----:B------:R-:W-:Y:S01]  /*07b0*/  @!P3 FMUL R35, R35, 16777216 ;  /* 0x4b8000002323b820 */ /* 0x000fe20000400000 */
[----:B-1----:R-:W-:-:S06]  /*07c0*/  FSEL R33, R34, 1, P6 ;  /* 0x3f80000022217808 */ /* 0x002fcc0003000000 */
[----:B------:R1:W4:Y:S01]  /*07d0*/  MUFU.RCP R40, R43 ;  /* 0x0000002b00287308 */ /* 0x0003220000001000 */
[----:B--2---:R-:W-:Y:S01]  /*07e0*/  FMUL R36, R36, R35 ;  /* 0x0000002324247220 */ /* 0x004fe20000400000 */
[----:B------:R-:W-:Y:S01]  /*07f0*/  FSEL R35, R34, 1, P4 ;  /* 0x3f80000022237808 */ /* 0x000fe20002000000 */
[----:B------:R-:W-:-:S04]  /*0800*/  @!P1 FMUL R33, R33, 16777216 ;  /* 0x4b80000021219820 */ /* 0x000fc80000400000 */
[----:B------:R-:W-:Y:S01]  /*0810*/  @!P5 FMUL R35, R35, 16777216 ;  /* 0x4b8000002323d820 */ /* 0x000fe20000400000 */
[-C--:B0-----:R-:W-:Y:S01]  /*0820*/  FMUL R32, R21, R36.reuse ;  /* 0x0000002415207220 */ /* 0x081fe20000400000 */
[----:B-1----:R-:W-:Y:S02]  /*0830*/  FMUL R43, R28, R45 ;  /* 0x0000002d1c2b7220 */ /* 0x002fe40000400000 */
[----:B---3--:R-:W-:Y:S01]  /*0840*/  FMUL R20, R20, R35 ;  /* 0x0000002314147220 */ /* 0x008fe20000400000 */
[-C--:B------:R-:W-:Y:S01]  /*0850*/  FMUL R35, R41, R45.reuse ;  /* 0x0000002d29237220 */ /* 0x080fe20000400000 */
[----:B------:R-:W-:Y:S01]  /*0860*/  FMUL R41, R44, R45 ;  /* 0x0000002d2c297220 */ /* 0x000fe20000400000 */
[----:B----4-:R-:W-:Y:S01]  /*0870*/  FMUL R40, R40, R33 ;  /* 0x0000002128287220 */ /* 0x010fe20000400000 */
[----:B------:R-:W-:Y:S01]  /*0880*/  FMUL R33, R42, R45 ;  /* 0x0000002d2a217220 */ /* 0x000fe20000400000 */
[-C--:B------:R-:W-:Y:S01]  /*0890*/  FMUL R28, R17, R36.reuse ;  /* 0x00000024111c7220 */ /* 0x080fe20000400000 */
[-C--:B------:R-:W-:Y:S01]  /*08a0*/  FMUL R34, R29, R36.reuse ;  /* 0x000000241d227220 */ /* 0x080fe20000400000 */
[----:B------:R-:W-:Y:S01]  /*08b0*/  FMUL R36, R37, R36 ;  /* 0x0000002425247220 */ /* 0x000fe20000400000 */
[-C--:B------:R-:W-:Y:S01]  /*08c0*/  FMUL R45, R30, R20.reuse ;  /* 0x000000141e2d7220 */ /* 0x080fe20000400000 */
[-C--:B------:R-:W-:Y:S01]  /*08d0*/  FMUL R29, R18, R20.reuse ;  /* 0x00000014121d7220 */ /* 0x080fe20000400000 */
[-C--:B------:R-:W-:Y:S01]  /*08e0*/  FMUL R37, R22, R20.reuse ;  /* 0x0000001416257220 */ /* 0x080fe20000400000 */
[----:B------:R-:W-:Y:S01]  /*08f0*/  FMUL R38, R38, R20 ;  /* 0x0000001426267220 */ /* 0x000fe20000400000 */
[-C--:B------:R-:W-:Y:S01]  /*0900*/  FMUL R30, R19, R40.reuse ;  /* 0x00000028131e7220 */ /* 0x080fe20000400000 */
[----:B------:R-:W-:Y:S01]  /*0910*/  FMUL R42, R23, R40 ;  /* 0x00000028172a7220 */ /* 0x000fe20000400000 */
[----:B------:R-:W-:-:S02]  /*0920*/  CS2R R20, SRZ ;  /* 0x0000000000147805 */ /* 0x000fc4000001ff00 */
[----:B------:R-:W-:Y:S02]  /*0930*/  CS2R R22, SRZ ;  /* 0x0000000000167805 */ /* 0x000fe4000001ff00 */
[----:B------:R-:W-:Y:S02]  /*0940*/  CS2R R16, SRZ ;  /* 0x0000000000107805 */ /* 0x000fe4000001ff00 */
[----:B------:R-:W-:Y:S02]  /*0950*/  CS2R R18, SRZ ;  /* 0x0000000000127805 */ /* 0x000fe4000001ff00 */
[----:B------:R-:W2:Y:S04]  /*0960*/  @!P0 LDG.E.EL.128 R20, desc[UR6][R48.64] ;  /* 0x0000000630148981 */ /* 0x000ea8000c2e1d00 */
[----:B------:R-:W2:Y:S01]  /*0970*/  @!P0 LDG.E.EL.128 R16, desc[UR6][R46.64] ;  /* 0x000000062e108981 */ /* 0x000ea2000c2e1d00 */
[----:B------:R-:W0:Y:S01]  /*0980*/  S2UR UR5, SR_CgaCtaId ;  /* 0x00000000000579c3 */ /* 0x000e220000008800 */
[----:B------:R-:W-:Y:S01]  /*0990*/  UMOV UR4, 0x400 ;  /* 0x0000040000047882 */ /* 0x000fe20000000000 */
[-C--:B------:R-:W-:Y:S01]  /*09a0*/  FMUL R44, R31, R40.reuse ;  /* 0x000000281f2c7220 */ /* 0x080fe20000400000 */
[----:B------:R-:W-:Y:S01]  /*09b0*/  FMUL R40, R39, R40 ;  /* 0x0000002827287220 */ /* 0x000fe20000400000 */
[----:B0-----:R-:W-:Y:S01]  /*09c0*/  UPRMT UR4, UR5, 0x654, UR4 ;  /* 0x0000065405047896 */ /* 0x001fe20008000004 */
[----:B------:R-:W-:Y:S01]  /*09d0*/  ISETP.GE.AND P0, PT, R3, 0x40, PT ;  /* 0x000000400300780c */ /* 0x000fe20003f06270 */
[-CC-:B--2---:R-:W-:Y:S01]  /*09e0*/  FFMA R35, R35, R20.reuse, R16.reuse ;  /* 0x0000001423237223 */ /* 0x184fe20000000010 */
[-CC-:B------:R-:W-:Y:S01]  /*09f0*/  FFMA R33, R33, R20.reuse, R16.reuse ;  /* 0x0000001421217223 */ /* 0x180fe20000000010 */
[-CC-:B------:R-:W-:Y:S01]  /*0a00*/  FFMA R43, R43, R20.reuse, R16.reuse ;  /* 0x000000142b2b7223 */ /* 0x180fe20000000010 */
[----:B------:R-:W-:Y:S01]  /*0a10*/  FFMA R41, R41, R20, R16 ;  /* 0x0000001429297223 */ /* 0x000fe20000000010 */
[----:B------:R-:W-:Y:S01]  /*0a20*/  SHF.L.U32 R16, R0, 0x8, RZ ;  /* 0x0000000800107819 */ /* 0x000fe200000006ff */
[-CC-:B------:R-:W-:Y:S01]  /*0a30*/  FFMA R28, R28, R21.reuse, R17.reuse ;  /* 0x000000151c1c7223 */ /* 0x180fe20000000011 */
[-CC-:B------:R-:W-:Y:S01]  /*0a40*/  FFMA R32, R32, R21.reuse, R17.reuse ;  /* 0x0000001520207223 */ /* 0x180fe20000000011 */
[-CC-:B------:R-:W-:Y:S01]  /*0a50*/  FFMA R34, R34, R21.reuse, R17.reuse ;  /* 0x0000001522227223 */ /* 0x180fe20000000011 */
[----:B------:R-:W-:Y:S01]  /*0a60*/  FFMA R36, R36, R21, R17 ;  /* 0x0000001524247223 */ /* 0x000fe20000000011 */
[----:B------:R-:W-:-:S02]  /*0a70*/  SHF.R.U32.HI R21, RZ, 0x4, R0 ;  /* 0x00000004ff157819 */ /* 0x000fc40000011600 */
[----:B------:R-:W-:Y:S01]  /*0a80*/  LOP3.LUT R16, R16, 0xf00, RZ, 0xc0, !PT ;  /* 0x00000f0010107812 */ /* 0x000fe200078ec0ff */
[-CC-:B------:R-:W-:Y:S01]  /*0a90*/  FFMA R29, R29, R22.reuse, R18.reuse ;  /* 0x000000161d1d7223 */ /* 0x180fe20000000012 */
[-CC-:B------:R-:W-:Y:S01]  /*0aa0*/  FFMA R37, R37, R22.reuse, R18.reuse ;  /* 0x0000001625257223 */ /* 0x180fe20000000012 */
[-CC-:B------:R-:W-:Y:S01]  /*0ab0*/  FFMA R45, R45, R22.reuse, R18.reuse ;  /* 0x000000162d2d7223 */ /* 0x180fe20000000012 */
[----:B------:R-:W-:Y:S01]  /*0ac0*/  FFMA R17, R38, R22, R18 ;  /* 0x0000001626117223 */ /* 0x000fe20000000012 */
[----:B------:R-:W-:Y:S02]  /*0ad0*/  SGXT.U32 R21, R21, 0x4 ;  /* 0x000000041515781a */ /* 0x000fe40000000000 */
[----:B------:R-:W-:Y:S01]  /*0ae0*/  LOP3.LUT R18, R16, 0x40, RZ, 0xfc, !PT ;  /* 0x0000004010127812 */ /* 0x000fe200078efcff */
[-CC-:B------:R-:W-:Y:S01]  /*0af0*/  FFMA R30, R30, R23.reuse, R19.reuse ;  /* 0x000000171e1e7223 */ /* 0x180fe20000000013 */
[----:B------:R-:W-:Y:S01]  /*0b00*/  LOP3.LUT R22, R16, 0x80, RZ, 0xfc, !PT ;  /* 0x0000008010167812 */ /* 0x000fe200078efcff */
[-CC-:B------:R-:W-:Y:S01]  /*0b10*/  FFMA R42, R42, R23.reuse, R19.reuse ;  /* 0x000000172a2a7223 */ /* 0x180fe20000000013 */
[-CC-:B------:R-:W-:Y:S01]  /*0b20*/  FFMA R44, R44, R23.reuse, R19.reuse ;  /* 0x000000172c2c7223 */ /* 0x180fe20000000013 */
[----:B------:R-:W-:Y:S01]  /*0b30*/  FFMA R40, R40, R23, R19 ;  /* 0x0000001728287223 */ /* 0x000fe20000000013 */
[----:B------:R-:W-:-:S02]  /*0b40*/  LOP3.LUT R20, R16, R21, RZ, 0xfc, !PT ;  /* 0x0000001510147212 */ /* 0x000fc400078efcff */
[C---:B------:R-:W-:Y:S02]  /*0b50*/  LOP3.LUT R31, R16.reuse, 0xc0, RZ, 0xfc, !PT ;  /* 0x000000c0101f7812 */ /* 0x040fe400078efcff */
[----:B------:R-:W-:Y:S02]  /*0b60*/  LEA.HI R19, R16, UR4, RZ, 0x1e ;  /* 0x0000000410137c11 */ /* 0x000fe4000f8ff0ff */
[----:B------:R-:W-:Y:S02]  /*0b70*/  LEA.HI R21, R18, UR4, RZ, 0x1e ;  /* 0x0000000412157c11 */ /* 0x000fe4000f8ff0ff */
[----:B------:R-:W-:Y:S01]  /*0b80*/  LEA.HI R23, R22, UR4, RZ, 0x1e ;  /* 0x0000000416177c11 */ /* 0x000fe2000f8ff0ff */
[----:B------:R-:W-:Y:S01]  /*0b90*/  FADD R4, R35, R4 ;  /* 0x0000000423047221 */ /* 0x000fe20000000000 */
[----:B------:R-:W-:Y:S01]  /*0ba0*/  LEA.HI R31, R31, UR4, RZ, 0x1e ;  /* 0x000000041f1f7c11 */ /* 0x000fe2000f8ff0ff */
[C---:B------:R-:W-:Y:S01]  /*0bb0*/  IMAD R18, R20.reuse, 0x4, R21 ;  /* 0x0000000414127824 */ /* 0x040fe200078e0215 */
[----:B------:R-:W-:Y:S01]  /*0bc0*/  LEA R19, R20, R19, 0x2 ;  /* 0x0000001314137211 */ /* 0x000fe200078e10ff */
[----:B------:R-:W-:Y:S01]  /*0bd0*/  FADD R5, R28, R5 ;  /* 0x000000051c057221 */ /* 0x000fe20000000000 */
[C---:B------:R-:W-:Y:S01]  /*0be0*/  LEA R16, R20.reuse, R23, 0x2 ;  /* 0x0000001714107211 */ /* 0x040fe200078e10ff */
[----:B------:R-:W-:Y:S01]  /*0bf0*/  FADD R29, R29, R6 ;  /* 0x000000061d1d7221 */ /* 0x000fe20000000000 */
[----:B------:R-:W-:Y:S01]  /*0c00*/  LEA R20, R20, R31, 0x2 ;  /* 0x0000001f14147211 */ /* 0x000fe200078e10ff */
[----:B------:R-:W-:Y:S01]  /*0c10*/  FADD R7, R30, R7 ;  /* 0x000000071e077221 */ /* 0x000fe20000000000 */
[----:B------:R-:W-:Y:S01]  /*0c20*/  FADD R8, R33, R8 ;  /* 0x0000000821087221 */ /* 0x000fe20000000000 */
[----:B------:R-:W-:Y:S01]  /*0c30*/  FADD R9, R32, R9 ;  /* 0x0000000920097221 */ /* 0x000fe20000000000 */
[----:B------:R0:W-:Y:S01]  /*0c40*/  STS [R19], R4 ;  /* 0x0000000413007388 */ /* 0x0001e20000000800 */
[----:B------:R-:W-:Y:S01]  /*0c50*/  FADD R37, R37, R10 ;  /* 0x0000000a25257221 */ /* 0x000fe20000000000 */
[----:B------:R-:W-:-:S02]  /*0c60*/  FADD R11, R42, R11 ;  /* 0x0000000b2a0b7221 */ /* 0x000fc40000000000 */
[----:B------:R1:W-:Y:S01]  /*0c70*/  STS [R18+0x100], R5 ;  /* 0x0001000512007388 */ /* 0x0003e20000000800 */
[----:B------:R-:W-:Y:S01]  /*0c80*/  FADD R12, R43, R12 ;  /* 0x0000000c2b0c7221 */ /* 0x000fe20000000000 */
[----:B------:R-:W-:Y:S02]  /*0c90*/  FADD R13, R34, R13 ;  /* 0x0000000d220d7221 */ /* 0x000fe40000000000 */
[----:B------:R-:W-:Y:S01]  /*0ca0*/  STS [R16+0x200], R29 ;  /* 0x0002001d10007388 */ /* 0x000fe20000000800 */
[----:B------:R-:W-:-:S03]  /*0cb0*/  FADD R45, R45, R14 ;  /* 0x0000000e2d2d7221 */ /* 0x000fc60000000000 */
[----:B------:R2:W-:Y:S01]  /*0cc0*/  STS [R20+0x300], R7 ;  /* 0x0003000714007388 */ /* 0x0005e20000000800 */
[----:B------:R-:W-:-:S03]  /*0cd0*/  FADD R15, R44, R15 ;  /* 0x0000000f2c0f7221 */ /* 0x000fc60000000000 */
[----:B------:R-:W-:Y:S01]  /*0ce0*/  STS [R19+0x40], R8 ;  /* 0x0000400813007388 */ /* 0x000fe20000000800 */
[----:B------:R-:W-:-:S03]  /*0cf0*/  FADD R24, R41, R24 ;  /* 0x0000001829187221 */ /* 0x000fc60000000000 */
[----:B------:R-:W-:Y:S01]  /*0d00*/  STS [R18+0x140], R9 ;  /* 0x0001400912007388 */ /* 0x000fe20000000800 */
[----:B------:R-:W-:Y:S01]  /*0d10*/  FADD R25, R36, R25 ;  /* 0x0000001924197221 */ /* 0x000fe20000000000 */
[----:B------:R-:W-:Y:S02]  /*0d20*/  FADD R23, R17, R26 ;  /* 0x0000001a11177221 */ /* 0x000fe40000000000 */
[----:B------:R-:W-:Y:S01]  /*0d30*/  STS [R16+0x240], R37 ;  /* 0x0002402510007388 */ /* 0x000fe20000000800 */
[----:B------:R-:W-:-:S03]  /*0d40*/  SHF.L.U32 R17, R0, 0x2, RZ ;  /* 0x0000000200117819 */ /* 0x000fc600000006ff */
[----:B------:R-:W-:Y:S01]  /*0d50*/  STS [R20+0x340], R11 ;  /* 0x0003400b14007388 */ /* 0x000fe20000000800 */
[----:B------:R-:W-:-:S03]  /*0d60*/  FADD R27, R40, R27 ;  /* 0x0000001b281b7221 */ /* 0x000fc60000000000 */
[----:B------:R3:W-:Y:S04]  /*0d70*/  STS [R19+0x80], R12 ;  /* 0x0000800c13007388 */ /* 0x0007e80000000800 */
[----:B------:R-:W-:Y:S01]  /*0d80*/  STS [R18+0x180], R13 ;  /* 0x0001800d12007388 */ /* 0x000fe20000000800 */
[----:B------:R-:W-:-:S03]  /*0d90*/  LOP3.LUT R17, R17, 0x3fc, RZ, 0xc0, !PT ;  /* 0x000003fc11117812 */ /* 0x000fc600078ec0ff */
[----:B------:R-:W-:Y:S04]  /*0da0*/  STS [R16+0x280], R45 ;  /* 0x0002802d10007388 */ /* 0x000fe80000000800 */
[----:B------:R-:W-:Y:S04]  /*0db0*/  STS [R20+0x380], R15 ;  /* 0x0003800f14007388 */ /* 0x000fe80000000800 */
[----:B------:R-:W-:Y:S04]  /*0dc0*/  STS [R19+0xc0], R24 ;  /* 0x0000c01813007388 */ /* 0x000fe80000000800 */
[----:B------:R4:W-:Y:S01]  /*0dd0*/  STS [R18+0x1c0], R25 ;  /* 0x0001c01912007388 */ /* 0x0009e20000000800 */
[----:B0-----:R-:W-:-:S03]  /*0de0*/  LOP3.LUT R4, R17, 0x400, RZ, 0xfc, !PT ;  /* 0x0000040011047812 */ /* 0x001fc600078efcff */
[----:B------:R0:W-:Y:S04]  /*0df0*/  STS [R16+0x2c0], R23 ;  /* 0x0002c01710007388 */ /* 0x0001e80000000800 */
[----:B------:R5:W-:Y:S01]  /*0e00*/  STS [R20+0x3c0], R27 ;  /* 0x0003c01b14007388 */ /* 0x000be20000000800 */
[----:B------:R-:W-:Y:S02]  /*0e10*/  LOP3.LUT R6, R17, 0x800, RZ, 0xfc, !PT ;  /* 0x0000080011067812 */ /* 0x000fe400078efcff */
[----:B-1----:R-:W-:Y:S02]  /*0e20*/  SHF.R.U32.HI R5, RZ, 0x2, R4 ;  /* 0x00000002ff057819 */ /* 0x002fe40000011604 */
[----:B------:R-:W-:Y:S02]  /*0e30*/  SHF.R.U32.HI R6, RZ, 0x2, R6 ;  /* 0x00000002ff067819 */ /* 0x000fe40000011606 */
[----:B------:R-:W-:-:S02]  /*0e40*/  LOP3.LUT R5, R5, 0x1f0, RZ, 0xc0, !PT ;  /* 0x000001f005057812 */ /* 0x000fc400078ec0ff */
[----:B------:R-:W-:Y:S02]  /*0e50*/  LOP3.LUT R4, R0, 0xf0, RZ, 0xc0, !PT ;  /* 0x000000f000047812 */ /* 0x000fe400078ec0ff */
[----:B--2---:R-:W-:Y:S01]  /*0e60*/  LOP3.LUT R7, R6, 0x2f0, RZ, 0xc0, !PT ;  /* 0x000002f006077812 */ /* 0x004fe200078ec0ff */
[----:B------:R-:W-:Y:S01]  /*0e70*/  VIADD R6, R5, UR4 ;  /* 0x0000000405067c36 */ /* 0x000fe20008000000 */
[----:B------:R-:W-:Y:S02]  /*0e80*/  IADD3 R4, R4, UR4, RZ ;  /* 0x0000000404047c10 */ /* 0x000fe4000fffe0ff */
[----:B------:R-:W-:Y:S02]  /*0e90*/  IADD3 R10, R7, UR4, RZ ;  /* 0x00000004070a7c10 */ /* 0x000fe4000fffe0ff */
[C---:B---3--:R-:W-:Y:S01]  /*0ea0*/  LEA R12, R17.reuse, R4, 0x2 ;  /* 0x00000004110c7211 */ /* 0x048fe200078e10ff */
[----:B------:R-:W-:Y:S01]  /*0eb0*/  BAR.SYNC.DEFER_BLOCKING 0x0 ;  /* 0x0000000000007b1d */ /* 0x000fe20000010000 */
[----:B------:R-:W-:-:S02]  /*0ec0*/  LEA R8, R17, R6, 0x2 ;  /* 0x0000000611087211 */ /* 0x000fc400078e10ff */
[----:B------:R-:W-:Y:S02]  /*0ed0*/  LEA R4, R17, R10, 0x2 ;  /* 0x0000000a11047211 */ /* 0x000fe400078e10ff */
[----:B----4-:R-:W-:-:S04]  /*0ee0*/  SHF.R.S32.HI R18, RZ, 0x1f, R3 ;  /* 0x0000001fff127819 */ /* 0x010fc80000011403 */
[----:B------:R-:W-:Y:S02]  /*0ef0*/  LEA.HI R21, R18, R3, RZ, 0x4 ;  /* 0x0000000312157211 */ /* 0x000fe400078f20ff */
[----:B------:R-:W1:Y:S01]  /*0f00*/  LDC.64 R18, c[0x0][0x240] ;  /* 0x00009000ff127b82 */ /* 0x000e620000000a00 */
[----:B------:R-:W2:Y:S04]  /*0f10*/  LDS.128 R12, [R12] ;  /* 0x000000000c0c7984 */ /* 0x000ea80000000c00 */
[----:B------:R-:W3:Y:S04]  /*0f20*/  LDS.128 R8, [R8+0x1000] ;  /* 0x0010000008087984 */ /* 0x000ee80000000c00 */
[----:B------:R-:W4:Y:S01]  /*0f30*/  LDS.128 R4, [R4+0x2000] ;  /* 0x0020000004047984 */ /* 0x000f220000000c00 */
[----:B0-----:R-:W-:-:S02]  /*0f40*/  SHF.R.U32.HI R23, RZ, 0x4, R0 ;  /* 0x00000004ff177819 */ /* 0x001fc40000011600 */
[----:B------:R-:W-:Y:S02]  /*0f50*/  LOP3.LUT R0, R21, 0xfffffff0, RZ, 0xc0, !PT ;  /* 0xfffffff015007812 */ /* 0x000fe400078ec0ff */
[----:B------:R-:W-:Y:S02]  /*0f60*/  SGXT.U32 R23, R23, 0x4 ;  /* 0x000000041717781a */ /* 0x000fe40000000000 */
[----:B-----5:R-:W-:Y:S02]  /*0f70*/  IADD3 R20, R3, -R0, RZ ;  /* 0x8000000003147210 */ /* 0x020fe40007ffe0ff */
[----:B------:R-:W-:Y:S02]  /*0f80*/  SHF.R.S32.HI R21, RZ, 0x4, R21 ;  /* 0x00000004ff157819 */ /* 0x000fe40000011415 */
[----:B------:R-:W-:Y:S02]  /*0f90*/  LOP3.LUT R0, R2, 0x30, R23, 0xfe, !PT ;  /* 0x0000003002007812 */ /* 0x000fe400078efe17 */
[----:B------:R-:W-:-:S02]  /*0fa0*/  LOP3.LUT R3, R2, 0x20, R23, 0xfe, !PT ;  /* 0x0000002002037812 */ /* 0x000fc400078efe17 */
[----:B------:R-:W-:Y:S02]  /*0fb0*/  LOP3.LUT R16, R2, 0x10, R23, 0xfe, !PT ;  /* 0x0000001002107812 */ /* 0x000fe400078efe17 */
[----:B------:R-:W-:Y:S02]  /*0fc0*/  LOP3.LUT R2, R2, R23, RZ, 0xfc, !PT ;  /* 0x0000001702027212 */ /* 0x000fe400078efcff */
[----:B------:R-:W-:Y:S01]  /*0fd0*/  LOP3.LUT R22, R17, 0xc00, RZ, 0xfc, !PT ;  /* 0x00000c0011167812 */ /* 0x000fe200078efcff */
[----:B------:R-:W-:Y:S01]  /*0fe0*/  IMAD R25, R21, 0x300, R20 ;  /* 0x0000030015197824 */ /* 0x000fe200078e0214 */
[----:B------:R-:W-:Y:S02]  /*0ff0*/  ISETP.LT.AND P3, PT, R2, 0x30, !P0 ;  /* 0x000000300200780c */ /* 0x000fe40004761270 */
[----:B------:R-:W-:Y:S02]  /*1000*/  SHF.R.U32.HI R22, RZ, 0x2, R22 ;  /* 0x00000002ff167819 */ /* 0x000fe40000011616 */
[----:B------:R-:W-:-:S02]  /*1010*/  ISETP.LT.AND P2, PT, R16, 0x30, !P0 ;  /* 0x000000301000780c */ /* 0x000fc40004741270 */
[C---:B------:R-:W-:Y:S01]  /*1020*/  ISETP.LT.AND P1, PT, R3.reuse, 0x30, !P0 ;  /* 0x000000300300780c */ /* 0x040fe20004721270 */
[----:B------:R-:W-:Y:S01]  /*1030*/  IMAD R21, R2, 0x10, R25 ;  /* 0x0000001002157824 */ /* 0x000fe200078e0219 */
[----:B------:R-:W-:Y:S02]  /*1040*/  ISETP.LT.AND P0, PT, R0, 0x30, !P0 ;  /* 0x000000300000780c */ /* 0x000fe40004701270 */
[-C--:B------:R-:W-:Y:S02]  /*1050*/  LEA R23, R16, R25.reuse, 0x4 ;  /* 0x0000001910177211 */ /* 0x080fe400078e20ff */
[----:B------:R-:W-:Y:S02]  /*1060*/  LOP3.LUT R22, R22, 0x3f0, RZ, 0xc0, !PT ;  /* 0x000003f016167812 */ /* 0x000fe400078ec0ff */
[----:B------:R-:W-:Y:S01]  /*1070*/  LEA R27, R3, R25, 0x4 ;  /* 0x00000019031b7211 */ /* 0x000fe200078e20ff */
[----:B-1----:R-:W-:Y:S01]  /*1080*/  IMAD.WIDE R2, R21, 0x4, R18 ;  /* 0x0000000415027825 */ /* 0x002fe200078e0212 */
[----:B------:R-:W-:-:S03]  /*1090*/  IADD3 R16, R22, UR4, RZ ;  /* 0x0000000416107c10 */ /* 0x000fc6000fffe0ff */
[--C-:B------:R-:W-:Y:S01]  /*10a0*/  IMAD.WIDE R20, R23, 0x4, R18.reuse ;  /* 0x0000000417147825 */ /* 0x100fe200078e0212 */
[----:B--2---:R0:W-:Y:S03]  /*10b0*/  @P3 STG.E.128 desc[UR6][R2.64], R12 ;  /* 0x0000000c02003986 */ /* 0x0041e6000c101d06 */
[----:B------:R-:W-:Y:S01]  /*10c0*/  IMAD.WIDE R22, R27, 0x4, R18 ;  /* 0x000000041b167825 */ /* 0x000fe200078e0212 */
[----:B---3--:R0:W-:Y:S01]  /*10d0*/  @P2 STG.E.128 desc[UR6][R20.64], R8 ;  /* 0x0000000814002986 */ /* 0x0081e2000c101d06 */
[----:B------:R-:W-:-:S03]  /*10e0*/  LEA R16, R17, R16, 0x2 ;  /* 0x0000001011107211 */ /* 0x000fc600078e10ff */
[----:B----4-:R0:W-:Y:S02]  /*10f0*/  @P1 STG.E.128 desc[UR6][R22.64], R4 ;  /* 0x0000000416001986 */ /* 0x0101e4000c101d06 */
[----:B0-----:R-:W-:Y:S05]  /*1100*/  @!P0 EXIT ;  /* 0x000000000000894d */ /* 0x001fea0003800000 */
[----:B0-----:R-:W0:Y:S01]  /*1110*/  LDS.128 R4, [R16+0x3000] ;  /* 0x0030000010047984 */ /* 0x001e220000000c00 */
[----:B------:R-:W-:-:S05]  /*1120*/  LEA R25, R0, R25, 0x4 ;  /* 0x0000001900197211 */ /* 0x000fca00078e20ff */
[----:B------:R-:W-:-:S05]  /*1130*/  IMAD.WIDE R18, R25, 0x4, R18 ;  /* 0x0000000419127825 */ /* 0x000fca00078e0212 */
[----:B0-----:R-:W-:Y:S01]  /*1140*/  STG.E.128 desc[UR6][R18.64], R4 ;  /* 0x0000000412007986 */ /* 0x001fe2000c101d06 */
[----:B------:R-:W-:Y:S05]  /*1150*/  EXIT ;  /* 0x000000000000794d */ /* 0x000fea0003800000 */
.L_x_0:
[----:B------:R-:W-:-:S00]  /*1160*/  BRA `(.L_x_0) ;  /* 0xfffffffc00fc7947 */ /* 0x000fc0000383ffff */
[----:B------:R-:W-:-:S00]  /*1170*/  NOP ;  /* 0x0000000000007918 */ /* 0x000fc00000000000 */
        /* <DEDUP_REMOVED lines=8> */
.L_x_1:


//--------------------- .nv.global.init           --------------------------
	.section	.nv.global.init,"aw",@progbits
.nv.global.init:
	.type		_$_str,@object
	.size		_$_str,(_$_str_$_2 - _$_str)
_$_str:
        /*0000*/ 	.byte	0x5f, 0x5f, 0x43, 0x55, 0x44, 0x41, 0x5f, 0x46, 0x54, 0x5a, 0x00
	.type		_$_str_$_2,@object
	.size		_$_str_$_2,(.L_1 - _$_str_$_2)
_$_str_$_2:
        /*000b*/ 	.byte	0x5f, 0x5f, 0x43, 0x55, 0x44, 0x41, 0x5f, 0x50, 0x52, 0x45, 0x43, 0x5f, 0x53, 0x51, 0x52, 0x54
        /*001b*/ 	.byte	0x00
.L_1:


//--------------------- .nv.shared.triton_poi_fused__native_batch_norm_legit_no_training_add_38 --------------------------
	.section	.nv.shared.triton_poi_fused__native_batch_norm_legit_no_training_add_38,"aw",@nobits
	.sectionflags	@""
	.align	16
	.zero		1024


//--------------------- .nv.constant0.triton_poi_fused__native_batch_norm_legit_no_training_add_38 --------------------------
	.section	.nv.constant0.triton_poi_fused__native_batch_norm_legit_no_training_add_38,"a",@progbits
	.sectionflags	@""
	.align	4
.nv.constant0.triton_poi_fused__native_batch_norm_legit_no_training_add_38:
	.zero		592
